//
// Generated by NVIDIA NVVM Compiler
//
// Compiler Build ID: CL-36424714
// Cuda compilation tools, release 13.0, V13.0.88
// Based on NVVM 20.0.0
//

.version 9.0
.target sm_100
.address_size 64

	// .globl	_Z4add1PfS_S_

.visible .entry _Z4add1PfS_S_(
	.param .u64 .ptr .align 1 _Z4add1PfS_S__param_0,
	.param .u64 .ptr .align 1 _Z4add1PfS_S__param_1,
	.param .u64 .ptr .align 1 _Z4add1PfS_S__param_2
)
{
	.reg .b32 	%r<5>;
	.reg .b32 	%f<4>;
	.reg .b64 	%rd<11>;

	ld.param.u64 	%rd1, [_Z4add1PfS_S__param_0];
	ld.param.u64 	%rd2, [_Z4add1PfS_S__param_1];
	ld.param.u64 	%rd3, [_Z4add1PfS_S__param_2];
	cvta.to.global.u64 	%rd4, %rd3;
	cvta.to.global.u64 	%rd5, %rd2;
	cvta.to.global.u64 	%rd6, %rd1;
	mov.u32 	%r1, %tid.x;
	mov.u32 	%r2, %ctaid.x;
	mov.u32 	%r3, %ntid.x;
	mad.lo.s32 	%r4, %r2, %r3, %r1;
	mul.wide.s32 	%rd7, %r4, 4;
	add.s64 	%rd8, %rd6, %rd7;
	ld.global.f32 	%f1, [%rd8];
	add.s64 	%rd9, %rd5, %rd7;
	ld.global.f32 	%f2, [%rd9];
	add.f32 	%f3, %f1, %f2;
	add.s64 	%rd10, %rd4, %rd7;
	st.global.f32 	[%rd10], %f3;
	ret;

}
	// .globl	_Z4add2PfS_S_
.visible .entry _Z4add2PfS_S_(
	.param .u64 .ptr .align 1 _Z4add2PfS_S__param_0,
	.param .u64 .ptr .align 1 _Z4add2PfS_S__param_1,
	.param .u64 .ptr .align 1 _Z4add2PfS_S__param_2
)
{
	.reg .pred 	%p<2>;
	.reg .b32 	%r<9>;
	.reg .b32 	%f<15>;
	.reg .b64 	%rd<12>;

	ld.param.u64 	%rd2, [_Z4add2PfS_S__param_0];
	ld.param.u64 	%rd3, [_Z4add2PfS_S__param_1];
	ld.param.u64 	%rd1, [_Z4add2PfS_S__param_2];
	cvta.to.global.u64 	%rd4, %rd3;
	cvta.to.global.u64 	%rd5, %rd2;
	mov.u32 	%r5, %tid.x;
	mov.u32 	%r6, %ctaid.x;
	mov.u32 	%r7, %ntid.x;
	mad.lo.s32 	%r1, %r6, %r7, %r5;
	mul.wide.s32 	%rd6, %r1, 4;
	add.s64 	%rd7, %rd5, %rd6;
	ld.global.f32 	%f5, [%rd7];
	add.s64 	%rd8, %rd4, %rd6;
	ld.global.f32 	%f6, [%rd8];
	add.f32 	%f1, %f5, %f6;
	mov.f32 	%f14, 0f00000000;
	mov.b32 	%r8, 0;
$L__BB1_1:
	add.f32 	%f7, %f1, %f14;
	add.f32 	%f8, %f1, %f7;
	add.f32 	%f9, %f1, %f8;
	add.f32 	%f10, %f1, %f9;
	add.f32 	%f11, %f1, %f10;
	add.f32 	%f12, %f1, %f11;
	add.f32 	%f13, %f1, %f12;
	add.f32 	%f14, %f1, %f13;
	add.s32 	%r8, %r8, 8;
	setp.ne.s32 	%p1, %r8, 1000;
	@%p1 bra 	$L__BB1_1;
	cvta.to.global.u64 	%rd9, %rd1;
	add.s64 	%rd11, %rd9, %rd6;
	st.global.f32 	[%rd11], %f14;
	ret;

}


// ===== COMPILED SASS (sm_100) =====

	.target	sm_100

	.elftype	@"ET_EXEC"


//--------------------- .note.nv.tkinfo           --------------------------
	.section	.note.nv.tkinfo,"",@"SHT_NOTE"
	.sectionflags	@"SHF_NOTE_NV_TKINFO"
	.tkinfo
        /*0018*/ 	.word	0x00000002
        /*0030*/ 	.string	""
        /*0030*/ 	.string	"ptxas"
        /*0030*/ 	.string	"Cuda compilation tools, release 13.0, V13.0.88"
        /*0030*/ 	.string	"Build cuda_13.0.r13.0/compiler.36424714_0"
        /*0030*/ 	.string	"-arch sm_100 -m 64 "



//--------------------- .note.nv.cuinfo           --------------------------
	.section	.note.nv.cuinfo,"",@"SHT_NOTE"
	.sectionflags	@"SHF_NOTE_NV_CUINFO"
        /*0018*/ 	.short	0x0002
        /*001a*/ 	.short	0x0064
        /*001c*/ 	.short	0x0082
	.zero		2


//--------------------- .nv.info                  --------------------------
	.section	.nv.info,"",@"SHT_CUDA_INFO"
	.align	4


	//----- nvinfo : EIATTR_REGCOUNT
	.align		4
        /*0000*/ 	.byte	0x04, 0x2f
        /*0002*/ 	.short	(.L_1 - .L_0)
	.align		4
.L_0:
        /*0004*/ 	.word	index@(_Z4add1PfS_S_)
        /*0008*/ 	.word	0x0000000c


	//----- nvinfo : EIATTR_FRAME_SIZE
	.align		4
.L_1:
        /*000c*/ 	.byte	0x04, 0x11
        /*000e*/ 	.short	(.L_3 - .L_2)
	.align		4
.L_2:
        /*0010*/ 	.word	index@(_Z4add1PfS_S_)
        /*0014*/ 	.word	0x00000000


	//----- nvinfo : EIATTR_REGCOUNT
	.align		4
.L_3:
        /*0018*/ 	.byte	0x04, 0x2f
        /*001a*/ 	.short	(.L_5 - .L_4)
	.align		4
.L_4:
        /*001c*/ 	.word	index@(_Z4add2PfS_S_)
        /*0020*/ 	.word	0x0000000a


	//----- nvinfo : EIATTR_FRAME_SIZE
	.align		4
.L_5:
        /*0024*/ 	.byte	0x04, 0x11
        /*0026*/ 	.short	(.L_7 - .L_6)
	.align		4
.L_6:
        /*0028*/ 	.word	index@(_Z4add2PfS_S_)
        /*002c*/ 	.word	0x00000000


	//----- nvinfo : EIATTR_MIN_STACK_SIZE
	.align		4
.L_7:
        /*0030*/ 	.byte	0x04, 0x12
        /*0032*/ 	.short	(.L_9 - .L_8)
	.align		4
.L_8:
        /*0034*/ 	.word	index@(_Z4add2PfS_S_)
        /*0038*/ 	.word	0x00000000


	//----- nvinfo : EIATTR_MIN_STACK_SIZE
	.align		4
.L_9:
        /*003c*/ 	.byte	0x04, 0x12
        /*003e*/ 	.short	(.L_11 - .L_10)
	.align		4
.L_10:
        /*0040*/ 	.word	index@(_Z4add1PfS_S_)
        /*0044*/ 	.word	0x00000000
.L_11:


//--------------------- .nv.compat                --------------------------
	.section	.nv.compat,"",@"SHT_CUDA_COMPAT_INFO"
	.align	4
        /*0000*/ 	.byte	0x02, 0x09, 0x00, 0x00, 0x02, 0x02, 0x01, 0x00, 0x02, 0x05, 0x05, 0x00, 0x03, 0x07, 0x01, 0x01
        /*0010*/ 	.byte	0x02, 0x03, 0x00, 0x00, 0x02, 0x06, 0x01, 0x00, 0x04, 0x0b, 0x08, 0x00, 0x09, 0x00, 0x00, 0x00
        /*0020*/ 	.byte	0x00, 0x00, 0x00, 0x00


//--------------------- .nv.info._Z4add2PfS_S_    --------------------------
	.section	.nv.info._Z4add2PfS_S_,"",@"SHT_CUDA_INFO"
	.sectionflags	@""
	.align	4


	//----- nvinfo : EIATTR_CUDA_API_VERSION
	.align		4
        /*0000*/ 	.byte	0x04, 0x37
        /*0002*/ 	.short	(.L_13 - .L_12)
.L_12:
        /*0004*/ 	.word	0x00000082


	//----- nvinfo : EIATTR_KPARAM_INFO
	.align		4
.L_13:
        /*0008*/ 	.byte	0x04, 0x17
        /*000a*/ 	.short	(.L_15 - .L_14)
.L_14:
        /*000c*/ 	.word	0x00000000
        /*0010*/ 	.short	0x0002
        /*0012*/ 	.short	0x0010
        /*0014*/ 	.byte	0x00, 0xf5, 0x21, 0x00


	//----- nvinfo : EIATTR_KPARAM_INFO
	.align		4
.L_15:
        /*0018*/ 	.byte	0x04, 0x17
        /*001a*/ 	.short	(.L_17 - .L_16)
.L_16:
        /*001c*/ 	.word	0x00000000
        /*0020*/ 	.short	0x0001
        /*0022*/ 	.short	0x0008
        /*0024*/ 	.byte	0x00, 0xf5, 0x21, 0x00


	//----- nvinfo : EIATTR_KPARAM_INFO
	.align		4
.L_17:
        /*0028*/ 	.byte	0x04, 0x17
        /*002a*/ 	.short	(.L_19 - .L_18)
.L_18:
        /*002c*/ 	.word	0x00000000
        /*0030*/ 	.short	0x0000
        /*0032*/ 	.short	0x0000
        /*0034*/ 	.byte	0x00, 0xf5, 0x21, 0x00


	//----- nvinfo : EIATTR_SPARSE_MMA_MASK
	.align		4
.L_19:
        /*0038*/ 	.byte	0x03, 0x50
        /*003a*/ 	.short	0x0000


	//----- nvinfo : EIATTR_MAXREG_COUNT
	.align		4
        /*003c*/ 	.byte	0x03, 0x1b
        /*003e*/ 	.short	0x00ff


	//----- nvinfo : EIATTR_MERCURY_ISA_VERSION
	.align		4
        /*0040*/ 	.byte	0x03, 0x5f
        /*0042*/ 	.short	0x0101


	//----- nvinfo : EIATTR_VRC_CTA_INIT_COUNT
	.align		4
        /*0044*/ 	.byte	0x02, 0x4a
	.zero		1
	.zero		1


	//----- nvinfo : EIATTR_EXIT_INSTR_OFFSETS
	.align		4
        /*0048*/ 	.byte	0x04, 0x1c
        /*004a*/ 	.short	(.L_21 - .L_20)


	//   ....[0]....
.L_20:
        /*004c*/ 	.word	0x00003f80


	//----- nvinfo : EIATTR_CBANK_PARAM_SIZE
	.align		4
.L_21:
        /*0050*/ 	.byte	0x03, 0x19
        /*0052*/ 	.short	0x0018


	//----- nvinfo : EIATTR_PARAM_CBANK
	.align		4
        /*0054*/ 	.byte	0x04, 0x0a
        /*0056*/ 	.short	(.L_23 - .L_22)
	.align		4
.L_22:
        /*0058*/ 	.word	index@(.nv.constant0._Z4add2PfS_S_)
        /*005c*/ 	.short	0x0380
        /*005e*/ 	.short	0x0018


	//----- nvinfo : EIATTR_SW_WAR
	.align		4
.L_23:
        /*0060*/ 	.byte	0x04, 0x36
        /*0062*/ 	.short	(.L_25 - .L_24)
.L_24:
        /*0064*/ 	.word	0x00000008
.L_25:


//--------------------- .nv.info._Z4add1PfS_S_    --------------------------
	.section	.nv.info._Z4add1PfS_S_,"",@"SHT_CUDA_INFO"
	.sectionflags	@""
	.align	4


	//----- nvinfo : EIATTR_CUDA_API_VERSION
	.align		4
        /*0000*/ 	.byte	0x04, 0x37
        /*0002*/ 	.short	(.L_27 - .L_26)
.L_26:
        /*0004*/ 	.word	0x00000082


	//----- nvinfo : EIATTR_KPARAM_INFO
	.align		4
.L_27:
        /*0008*/ 	.byte	0x04, 0x17
        /*000a*/ 	.short	(.L_29 - .L_28)
.L_28:
        /*000c*/ 	.word	0x00000000
        /*0010*/ 	.short	0x0002
        /*0012*/ 	.short	0x0010
        /*0014*/ 	.byte	0x00, 0xf5, 0x21, 0x00


	//----- nvinfo : EIATTR_KPARAM_INFO
	.align		4
.L_29:
        /*0018*/ 	.byte	0x04, 0x17
        /*001a*/ 	.short	(.L_31 - .L_30)
.L_30:
        /*001c*/ 	.word	0x00000000
        /*0020*/ 	.short	0x0001
        /*0022*/ 	.short	0x0008
        /*0024*/ 	.byte	0x00, 0xf5, 0x21, 0x00


	//----- nvinfo : EIATTR_KPARAM_INFO
	.align		4
.L_31:
        /*0028*/ 	.byte	0x04, 0x17
        /*002a*/ 	.short	(.L_33 - .L_32)
.L_32:
        /*002c*/ 	.word	0x00000000
        /*0030*/ 	.short	0x0000
        /*0032*/ 	.short	0x0000
        /*0034*/ 	.byte	0x00, 0xf5, 0x21, 0x00


	//----- nvinfo : EIATTR_SPARSE_MMA_MASK
	.align		4
.L_33:
        /*0038*/ 	.byte	0x03, 0x50
        /*003a*/ 	.short	0x0000


	//----- nvinfo : EIATTR_MAXREG_COUNT
	.align		4
        /*003c*/ 	.byte	0x03, 0x1b
        /*003e*/ 	.short	0x00ff


	//----- nvinfo : EIATTR_MERCURY_ISA_VERSION
	.align		4
        /*0040*/ 	.byte	0x03, 0x5f
        /*0042*/ 	.short	0x0101


	//----- nvinfo : EIATTR_VRC_CTA_INIT_COUNT
	.align		4
        /*0044*/ 	.byte	0x02, 0x4a
	.zero		1
	.zero		1


	//----- nvinfo : EIATTR_EXIT_INSTR_OFFSETS
	.align		4
        /*0048*/ 	.byte	0x04, 0x1c
        /*004a*/ 	.short	(.L_35 - .L_34)


	//   ....[0]....
.L_34:
        /*004c*/ 	.word	0x00000100


	//----- nvinfo : EIATTR_CBANK_PARAM_SIZE
	.align		4
.L_35:
        /*0050*/ 	.byte	0x03, 0x19
        /*0052*/ 	.short	0x0018


	//----- nvinfo : EIATTR_PARAM_CBANK
	.align		4
        /*0054*/ 	.byte	0x04, 0x0a
        /*0056*/ 	.short	(.L_37 - .L_36)
	.align		4
.L_36:
        /*0058*/ 	.word	index@(.nv.constant0._Z4add1PfS_S_)
        /*005c*/ 	.short	0x0380
        /*005e*/ 	.short	0x0018


	//----- nvinfo : EIATTR_SW_WAR
	.align		4
.L_37:
        /*0060*/ 	.byte	0x04, 0x36
        /*0062*/ 	.short	(.L_39 - .L_38)
.L_38:
        /*0064*/ 	.word	0x00000008
.L_39:


//--------------------- .nv.callgraph             --------------------------
	.section	.nv.callgraph,"",@"SHT_CUDA_CALLGRAPH"
	.align	4
	.sectionentsize	8
	.align		4
        /*0000*/ 	.word	0x00000000
	.align		4
        /*0004*/ 	.word	0xffffffff
	.align		4
        /*0008*/ 	.word	0x00000000
	.align		4
        /*000c*/ 	.word	0xfffffffe
	.align		4
        /*0010*/ 	.word	0x00000000
	.align		4
        /*0014*/ 	.word	0xfffffffd
	.align		4
        /*0018*/ 	.word	0x00000000
	.align		4
        /*001c*/ 	.word	0xfffffffc


//--------------------- .text._Z4add2PfS_S_       --------------------------
	.section	.text._Z4add2PfS_S_,"ax",@progbits
	.align	128
        .global         _Z4add2PfS_S_
        .type           _Z4add2PfS_S_,@function
        .size           _Z4add2PfS_S_,(.L_x_2 - _Z4add2PfS_S_)
        .other          _Z4add2PfS_S_,@"STO_CUDA_ENTRY STV_DEFAULT"
_Z4add2PfS_S_:
.text._Z4add2PfS_S_:
[----:B------:R-:W-:Y:S01]  /*0000*/  LDC R1, c[0x0][0x37c] ;  /* 0x0000df00ff017b82 */ /* 0x000fe20000000800 */
[----:B------:R-:W0:Y:S07]  /*0010*/  S2R R0, SR_TID.X ;  /* 0x0000000000007919 */ /* 0x000e2e0000002100 */
[----:B------:R-:W0:Y:S01]  /*0020*/  S2UR UR6, SR_CTAID.X ;  /* 0x00000000000679c3 */ /* 0x000e220000002500 */
[----:B------:R-:W1:Y:S07]  /*0030*/  LDCU.64 UR4, c[0x0][0x358] ;  /* 0x00006b00ff0477ac */ /* 0x000e6e0008000a00 */
[----:B------:R-:W0:Y:S08]  /*0040*/  LDC R3, c[0x0][0x360] ;  /* 0x0000d800ff037b82 */ /* 0x000e300000000800 */
[----:B------:R-:W2:Y:S08]  /*0050*/  LDC.64 R6, c[0x0][0x388] ;  /* 0x0000e200ff067b82 */ /* 0x000eb00000000a00 */
[----:B------:R-:W3:Y:S01]  /*0060*/  LDC.64 R4, c[0x0][0x380] ;  /* 0x0000e000ff047b82 */ /* 0x000ee20000000a00 */
[----:B0-----:R-:W-:-:S04]  /*0070*/  IMAD R0, R3, UR6, R0 ;  /* 0x0000000603007c24 */ /* 0x001fc8000f8e0200 */
[----:B--2---:R-:W-:-:S06]  /*0080*/  IMAD.WIDE R6, R0, 0x4, R6 ;  /* 0x0000000400067825 */ /* 0x004fcc00078e0206 */
[----:B-1----:R-:W2:Y:S01]  /*0090*/  LDG.E R7, desc[UR4][R6.64] ;  /* 0x0000000406077981 */ /* 0x002ea2000c1e1900 */
[----:B---3--:R-:W-:-:S05]  /*00a0*/  IMAD.WIDE R4, R0, 0x4, R4 ;  /* 0x0000000400047825 */ /* 0x008fca00078e0204 */
[----:B------:R0:W2:Y:S02]  /*00b0*/  LDG.E R2, desc[UR4][R4.64] ;  /* 0x0000000404027981 */ /* 0x0000a4000c1e1900 */
[----:B0-----:R-:W0:Y:S01]  /*00c0*/  LDC.64 R4, c[0x0][0x390] ;  /* 0x0000e400ff047b82 */ /* 0x001e220000000a00 */
[----:B--2---:R-:W-:-:S04]  /*00d0*/  FADD R2, R2, R7 ;  /* 0x0000000702027221 */ /* 0x004fc80000000000 */
[----:B------:R-:W-:-:S04]  /*00e0*/  FADD R3, RZ, R2 ;  /* 0x00000002ff037221 */ /* 0x000fc80000000000 */
[----:B------:R-:W-:-:S04]  /*00f0*/  FADD R3, R2, R3 ;  /* 0x0000000302037221 */ /* 0x000fc80000000000 */
        /* <DEDUP_REMOVED lines=996> */
[----:B------:R-:W-:Y:S01]  /*3f40*/  FADD R3, R2, R3 ;  /* 0x0000000302037221 */ /* 0x000fe20000000000 */
[----:B0-----:R-:W-:-:S04]  /*3f50*/  IMAD.WIDE R4, R0, 0x4, R4 ;  /* 0x0000000400047825 */ /* 0x001fc800078e0204 */
[----:B------:R-:W-:-:S05]  /*3f60*/  FADD R3, R2, R3 ;  /* 0x0000000302037221 */ /* 0x000fca0000000000 */
[----:B------:R-:W-:Y:S01]  /*3f70*/  STG.E desc[UR4][R4.64], R3 ;  /* 0x0000000304007986 */ /* 0x000fe2000c101904 */
[----:B------:R-:W-:Y:S05]  /*3f80*/  EXIT ;  /* 0x000000000000794d */ /* 0x000fea0003800000 */
.L_x_0:
[----:B------:R-:W-:-:S00]  /*3f90*/  BRA `(.L_x_0) ;  /* 0xfffffffc00fc7947 */ /* 0x000fc0000383ffff */
[----:B------:R-:W-:-:S00]  /*3fa0*/  NOP ;  /* 0x0000000000007918 */ /* 0x000fc00000000000 */
        /* <DEDUP_REMOVED lines=13> */
.L_x_2:


//--------------------- .text._Z4add1PfS_S_       --------------------------
	.section	.text._Z4add1PfS_S_,"ax",@progbits
	.align	128
        .global         _Z4add1PfS_S_
        .type           _Z4add1PfS_S_,@function
        .size           _Z4add1PfS_S_,(.L_x_3 - _Z4add1PfS_S_)
        .other          _Z4add1PfS_S_,@"STO_CUDA_ENTRY STV_DEFAULT"
_Z4add1PfS_S_:
.text._Z4add1PfS_S_:
[----:B------:R-:W-:Y:S01]  /*0000*/  LDC R1, c[0x0][0x37c] ;  /* 0x0000df00ff017b82 */ /* 0x000fe20000000800 */
[----:B------:R-:W0:Y:S07]  /*0010*/  S2R R9, SR_TID.X ;  /* 0x0000000000097919 */ /* 0x000e2e0000002100 */
[----:B------:R-:W0:Y:S01]  /*0020*/  S2UR UR6, SR_CTAID.X ;  /* 0x00000000000679c3 */ /* 0x000e220000002500 */
[----:B------:R-:W1:Y:S07]  /*0030*/  LDCU.64 UR4, c[0x0][0x358] ;  /* 0x00006b00ff0477ac */ /* 0x000e6e0008000a00 */
[----:B------:R-:W0:Y:S08]  /*0040*/  LDC R0, c[0x0][0x360] ;  /* 0x0000d800ff007b82 */ /* 0x000e300000000800 */
[----:B------:R-:W2:Y:S08]  /*0050*/  LDC.64 R2, c[0x0][0x380] ;  /* 0x0000e000ff027b82 */ /* 0x000eb00000000a00 */
[----:B------:R-:W3:Y:S01]  /*0060*/  LDC.64 R4, c[0x0][0x388] ;  /* 0x0000e200ff047b82 */ /* 0x000ee20000000a00 */
[----:B0-----:R-:W-:-:S07]  /*0070*/  IMAD R9, R0, UR6, R9 ;  /* 0x0000000600097c24 */ /* 0x001fce000f8e0209 */
[----:B------:R-:W0:Y:S01]  /*0080*/  LDC.64 R6, c[0x0][0x390] ;  /* 0x0000e400ff067b82 */ /* 0x000e220000000a00 */
[----:B--2---:R-:W-:-:S06]  /*0090*/  IMAD.WIDE R2, R9, 0x4, R2 ;  /* 0x0000000409027825 */ /* 0x004fcc00078e0202 */
[----:B-1----:R-:W2:Y:S01]  /*00a0*/  LDG.E R2, desc[UR4][R2.64] ;  /* 0x0000000402027981 */ /* 0x002ea2000c1e1900 */
[----:B---3--:R-:W-:-:S06]  /*00b0*/  IMAD.WIDE R4, R9, 0x4, R4 ;  /* 0x0000000409047825 */ /* 0x008fcc00078e0204 */
[----:B------:R-:W2:Y:S01]  /*00c0*/  LDG.E R5, desc[UR4][R4.64] ;  /* 0x0000000404057981 */ /* 0x000ea2000c1e1900 */
[----:B0-----:R-:W-:-:S04]  /*00d0*/  IMAD.WIDE R6, R9, 0x4, R6 ;  /* 0x0000000409067825 */ /* 0x001fc800078e0206 */
[----:B--2---:R-:W-:-:S05]  /*00e0*/  FADD R9, R2, R5 ;  /* 0x0000000502097221 */ /* 0x004fca0000000000 */
[----:B------:R-:W-:Y:S01]  /*00f0*/  STG.E desc[UR4][R6.64], R9 ;  /* 0x0000000906007986 */ /* 0x000fe2000c101904 */
[----:B------:R-:W-:Y:S05]  /*0100*/  EXIT ;  /* 0x000000000000794d */ /* 0x000fea0003800000 */
.L_x_1:
        /* <DEDUP_REMOVED lines=15> */
.L_x_3:


//--------------------- .nv.shared.reserved.0     --------------------------
	.section	.nv.shared.reserved.0,"aw",@nobits
	.weak		__nv_reservedSMEM_offset_0_alias
	.size		__nv_reservedSMEM_offset_0_alias, 0, 64
	.other		__nv_reservedSMEM_offset_0_alias,@"STO_CUDA_RESERVED_SHARED STV_DEFAULT"
__nv_reservedSMEM_offset_0_alias:
	.zero		0
	.zero		64


//--------------------- .nv.constant0._Z4add2PfS_S_ --------------------------
	.section	.nv.constant0._Z4add2PfS_S_,"a",@progbits
	.sectionflags	@""
	.align	4
.nv.constant0._Z4add2PfS_S_:
	.zero		920


//--------------------- .nv.constant0._Z4add1PfS_S_ --------------------------
	.section	.nv.constant0._Z4add1PfS_S_,"a",@progbits
	.sectionflags	@""
	.align	4
.nv.constant0._Z4add1PfS_S_:
	.zero		920


//--------------------- SYMBOLS --------------------------

	.type		.nv.reservedSmem.offset0,@object
	.size		.nv.reservedSmem.offset0,0x4
